//
// Generated by NVIDIA NVVM Compiler
//
// Compiler Build ID: CL-36424714
// Cuda compilation tools, release 13.0, V13.0.88
// Based on NVVM 20.0.0
//

.version 9.0
.target sm_100
.address_size 64

	// .globl	_Z12cuMatrixMultdPdS_iiiS_

.visible .entry _Z12cuMatrixMultdPdS_iiiS_(
	.param .f64 _Z12cuMatrixMultdPdS_iiiS__param_0,
	.param .u64 .ptr .align 1 _Z12cuMatrixMultdPdS_iiiS__param_1,
	.param .u64 .ptr .align 1 _Z12cuMatrixMultdPdS_iiiS__param_2,
	.param .u32 _Z12cuMatrixMultdPdS_iiiS__param_3,
	.param .u32 _Z12cuMatrixMultdPdS_iiiS__param_4,
	.param .u32 _Z12cuMatrixMultdPdS_iiiS__param_5,
	.param .u64 .ptr .align 1 _Z12cuMatrixMultdPdS_iiiS__param_6
)
{
	.reg .pred 	%p<13>;
	.reg .b32 	%r<44>;
	.reg .b64 	%rd<54>;
	.reg .b64 	%fd<71>;

	ld.param.u64 	%rd4, [_Z12cuMatrixMultdPdS_iiiS__param_1];
	ld.param.u64 	%rd5, [_Z12cuMatrixMultdPdS_iiiS__param_2];
	ld.param.u32 	%r20, [_Z12cuMatrixMultdPdS_iiiS__param_3];
	ld.param.u32 	%r21, [_Z12cuMatrixMultdPdS_iiiS__param_4];
	ld.param.u32 	%r22, [_Z12cuMatrixMultdPdS_iiiS__param_5];
	cvta.to.global.u64 	%rd1, %rd5;
	cvta.to.global.u64 	%rd2, %rd4;
	mov.u32 	%r23, %ctaid.y;
	mov.u32 	%r24, %ntid.y;
	mov.u32 	%r25, %tid.y;
	mad.lo.s32 	%r1, %r23, %r24, %r25;
	mov.u32 	%r26, %ctaid.x;
	mov.u32 	%r27, %ntid.x;
	mov.u32 	%r28, %tid.x;
	mad.lo.s32 	%r2, %r26, %r27, %r28;
	setp.ge.s32 	%p1, %r1, %r21;
	setp.ge.s32 	%p2, %r2, %r20;
	or.pred  	%p3, %p2, %p1;
	@%p3 bra 	$L__BB0_14;
	setp.lt.s32 	%p4, %r22, 1;
	@%p4 bra 	$L__BB0_13;
	and.b32  	%r3, %r22, 7;
	setp.lt.u32 	%p5, %r22, 8;
	mov.b32 	%r42, 0;
	@%p5 bra 	$L__BB0_5;
	and.b32  	%r42, %r22, 2147483640;
	neg.s32 	%r40, %r42;
	shl.b32 	%r6, %r21, 3;
	shl.b32 	%r7, %r20, 3;
	mul.wide.s32 	%rd10, %r20, 8;
	mul.wide.s32 	%rd12, %r21, 8;
	mov.u32 	%r38, %r2;
	mov.u32 	%r39, %r1;
$L__BB0_4:
	.pragma "nounroll";
	mul.wide.s32 	%rd6, %r38, 8;
	add.s64 	%rd7, %rd2, %rd6;
	ld.global.f64 	%fd18, [%rd7];
	mul.wide.s32 	%rd8, %r39, 8;
	add.s64 	%rd9, %rd1, %rd8;
	ld.global.f64 	%fd19, [%rd9];
	fma.rn.f64 	%fd20, %fd18, %fd19, %fd70;
	add.s64 	%rd11, %rd7, %rd10;
	ld.global.f64 	%fd21, [%rd11];
	add.s64 	%rd13, %rd9, %rd12;
	ld.global.f64 	%fd22, [%rd13];
	fma.rn.f64 	%fd23, %fd21, %fd22, %fd20;
	add.s64 	%rd14, %rd11, %rd10;
	ld.global.f64 	%fd24, [%rd14];
	add.s64 	%rd15, %rd13, %rd12;
	ld.global.f64 	%fd25, [%rd15];
	fma.rn.f64 	%fd26, %fd24, %fd25, %fd23;
	add.s64 	%rd16, %rd14, %rd10;
	ld.global.f64 	%fd27, [%rd16];
	add.s64 	%rd17, %rd15, %rd12;
	ld.global.f64 	%fd28, [%rd17];
	fma.rn.f64 	%fd29, %fd27, %fd28, %fd26;
	add.s64 	%rd18, %rd16, %rd10;
	ld.global.f64 	%fd30, [%rd18];
	add.s64 	%rd19, %rd17, %rd12;
	ld.global.f64 	%fd31, [%rd19];
	fma.rn.f64 	%fd32, %fd30, %fd31, %fd29;
	add.s64 	%rd20, %rd18, %rd10;
	ld.global.f64 	%fd33, [%rd20];
	add.s64 	%rd21, %rd19, %rd12;
	ld.global.f64 	%fd34, [%rd21];
	fma.rn.f64 	%fd35, %fd33, %fd34, %fd32;
	add.s64 	%rd22, %rd20, %rd10;
	ld.global.f64 	%fd36, [%rd22];
	add.s64 	%rd23, %rd21, %rd12;
	ld.global.f64 	%fd37, [%rd23];
	fma.rn.f64 	%fd38, %fd36, %fd37, %fd35;
	add.s64 	%rd24, %rd22, %rd10;
	ld.global.f64 	%fd39, [%rd24];
	add.s64 	%rd25, %rd23, %rd12;
	ld.global.f64 	%fd40, [%rd25];
	fma.rn.f64 	%fd70, %fd39, %fd40, %fd38;
	add.s32 	%r40, %r40, 8;
	add.s32 	%r39, %r39, %r6;
	add.s32 	%r38, %r38, %r7;
	setp.ne.s32 	%p6, %r40, 0;
	@%p6 bra 	$L__BB0_4;
$L__BB0_5:
	setp.eq.s32 	%p7, %r3, 0;
	@%p7 bra 	$L__BB0_13;
	and.b32  	%r15, %r22, 3;
	setp.lt.u32 	%p8, %r3, 4;
	@%p8 bra 	$L__BB0_8;
	mad.lo.s32 	%r30, %r42, %r20, %r2;
	mul.wide.s32 	%rd26, %r30, 8;
	add.s64 	%rd27, %rd2, %rd26;
	ld.global.f64 	%fd42, [%rd27];
	mad.lo.s32 	%r31, %r42, %r21, %r1;
	mul.wide.s32 	%rd28, %r31, 8;
	add.s64 	%rd29, %rd1, %rd28;
	ld.global.f64 	%fd43, [%rd29];
	fma.rn.f64 	%fd44, %fd42, %fd43, %fd70;
	mul.wide.s32 	%rd30, %r20, 8;
	add.s64 	%rd31, %rd27, %rd30;
	ld.global.f64 	%fd45, [%rd31];
	mul.wide.s32 	%rd32, %r21, 8;
	add.s64 	%rd33, %rd29, %rd32;
	ld.global.f64 	%fd46, [%rd33];
	fma.rn.f64 	%fd47, %fd45, %fd46, %fd44;
	add.s64 	%rd34, %rd31, %rd30;
	ld.global.f64 	%fd48, [%rd34];
	add.s64 	%rd35, %rd33, %rd32;
	ld.global.f64 	%fd49, [%rd35];
	fma.rn.f64 	%fd50, %fd48, %fd49, %fd47;
	add.s64 	%rd36, %rd34, %rd30;
	ld.global.f64 	%fd51, [%rd36];
	add.s64 	%rd37, %rd35, %rd32;
	ld.global.f64 	%fd52, [%rd37];
	fma.rn.f64 	%fd70, %fd51, %fd52, %fd50;
	add.s32 	%r42, %r42, 4;
$L__BB0_8:
	setp.eq.s32 	%p9, %r15, 0;
	@%p9 bra 	$L__BB0_13;
	setp.eq.s32 	%p10, %r15, 1;
	@%p10 bra 	$L__BB0_11;
	mad.lo.s32 	%r32, %r42, %r20, %r2;
	mul.wide.s32 	%rd38, %r32, 8;
	add.s64 	%rd39, %rd2, %rd38;
	ld.global.f64 	%fd54, [%rd39];
	mad.lo.s32 	%r33, %r42, %r21, %r1;
	mul.wide.s32 	%rd40, %r33, 8;
	add.s64 	%rd41, %rd1, %rd40;
	ld.global.f64 	%fd55, [%rd41];
	fma.rn.f64 	%fd56, %fd54, %fd55, %fd70;
	mul.wide.s32 	%rd42, %r20, 8;
	add.s64 	%rd43, %rd39, %rd42;
	ld.global.f64 	%fd57, [%rd43];
	mul.wide.s32 	%rd44, %r21, 8;
	add.s64 	%rd45, %rd41, %rd44;
	ld.global.f64 	%fd58, [%rd45];
	fma.rn.f64 	%fd70, %fd57, %fd58, %fd56;
	add.s32 	%r42, %r42, 2;
$L__BB0_11:
	and.b32  	%r34, %r22, 1;
	setp.eq.b32 	%p11, %r34, 1;
	not.pred 	%p12, %p11;
	@%p12 bra 	$L__BB0_13;
	mad.lo.s32 	%r35, %r42, %r20, %r2;
	mul.wide.s32 	%rd46, %r35, 8;
	add.s64 	%rd47, %rd2, %rd46;
	ld.global.f64 	%fd59, [%rd47];
	mad.lo.s32 	%r36, %r42, %r21, %r1;
	mul.wide.s32 	%rd48, %r36, 8;
	add.s64 	%rd49, %rd1, %rd48;
	ld.global.f64 	%fd60, [%rd49];
	fma.rn.f64 	%fd70, %fd59, %fd60, %fd70;
$L__BB0_13:
	ld.param.u64 	%rd53, [_Z12cuMatrixMultdPdS_iiiS__param_6];
	ld.param.f64 	%fd62, [_Z12cuMatrixMultdPdS_iiiS__param_0];
	mul.f64 	%fd61, %fd62, %fd70;
	mad.lo.s32 	%r37, %r21, %r2, %r1;
	cvta.to.global.u64 	%rd50, %rd53;
	mul.wide.s32 	%rd51, %r37, 8;
	add.s64 	%rd52, %rd50, %rd51;
	st.global.f64 	[%rd52], %fd61;
$L__BB0_14:
	ret;

}


// ===== COMPILED SASS (sm_100) =====

	.target	sm_100

	.elftype	@"ET_EXEC"


//--------------------- .note.nv.tkinfo           --------------------------
	.section	.note.nv.tkinfo,"",@"SHT_NOTE"
	.sectionflags	@"SHF_NOTE_NV_TKINFO"
	.tkinfo
        /*0018*/ 	.word	0x00000002
        /*0030*/ 	.string	""
        /*0030*/ 	.string	"ptxas"
        /*0030*/ 	.string	"Cuda compilation tools, release 13.0, V13.0.88"
        /*0030*/ 	.string	"Build cuda_13.0.r13.0/compiler.36424714_0"
        /*0030*/ 	.string	"-arch sm_100 -m 64 "



//--------------------- .note.nv.cuinfo           --------------------------
	.section	.note.nv.cuinfo,"",@"SHT_NOTE"
	.sectionflags	@"SHF_NOTE_NV_CUINFO"
        /*0018*/ 	.short	0x0002
        /*001a*/ 	.short	0x0064
        /*001c*/ 	.short	0x0082
	.zero		2


//--------------------- .nv.info                  --------------------------
	.section	.nv.info,"",@"SHT_CUDA_INFO"
	.align	4


	//----- nvinfo : EIATTR_REGCOUNT
	.align		4
        /*0000*/ 	.byte	0x04, 0x2f
        /*0002*/ 	.short	(.L_1 - .L_0)
	.align		4
.L_0:
        /*0004*/ 	.word	index@(_Z12cuMatrixMultdPdS_iiiS_)
        /*0008*/ 	.word	0x00000020


	//----- nvinfo : EIATTR_FRAME_SIZE
	.align		4
.L_1:
        /*000c*/ 	.byte	0x04, 0x11
        /*000e*/ 	.short	(.L_3 - .L_2)
	.align		4
.L_2:
        /*0010*/ 	.word	index@(_Z12cuMatrixMultdPdS_iiiS_)
        /*0014*/ 	.word	0x00000000


	//----- nvinfo : EIATTR_MIN_STACK_SIZE
	.align		4
.L_3:
        /*0018*/ 	.byte	0x04, 0x12
        /*001a*/ 	.short	(.L_5 - .L_4)
	.align		4
.L_4:
        /*001c*/ 	.word	index@(_Z12cuMatrixMultdPdS_iiiS_)
        /*0020*/ 	.word	0x00000000
.L_5:


//--------------------- .nv.compat                --------------------------
	.section	.nv.compat,"",@"SHT_CUDA_COMPAT_INFO"
	.align	4
        /*0000*/ 	.byte	0x02, 0x09, 0x00, 0x00, 0x02, 0x02, 0x01, 0x00, 0x02, 0x05, 0x05, 0x00, 0x03, 0x07, 0x01, 0x01
        /*0010*/ 	.byte	0x02, 0x03, 0x00, 0x00, 0x02, 0x06, 0x01, 0x00, 0x04, 0x0b, 0x08, 0x00, 0x01, 0x00, 0x00, 0x00
        /*0020*/ 	.byte	0x00, 0x00, 0x00, 0x00


//--------------------- .nv.info._Z12cuMatrixMultdPdS_iiiS_ --------------------------
	.section	.nv.info._Z12cuMatrixMultdPdS_iiiS_,"",@"SHT_CUDA_INFO"
	.sectionflags	@""
	.align	4


	//----- nvinfo : EIATTR_CUDA_API_VERSION
	.align		4
        /*0000*/ 	.byte	0x04, 0x37
        /*0002*/ 	.short	(.L_7 - .L_6)
.L_6:
        /*0004*/ 	.word	0x00000082


	//----- nvinfo : EIATTR_KPARAM_INFO
	.align		4
.L_7:
        /*0008*/ 	.byte	0x04, 0x17
        /*000a*/ 	.short	(.L_9 - .L_8)
.L_8:
        /*000c*/ 	.word	0x00000000
        /*0010*/ 	.short	0x0006
        /*0012*/ 	.short	0x0028
        /*0014*/ 	.byte	0x00, 0xf5, 0x21, 0x00


	//----- nvinfo : EIATTR_KPARAM_INFO
	.align		4
.L_9:
        /*0018*/ 	.byte	0x04, 0x17
        /*001a*/ 	.short	(.L_11 - .L_10)
.L_10:
        /*001c*/ 	.word	0x00000000
        /*0020*/ 	.short	0x0005
        /*0022*/ 	.short	0x0020
        /*0024*/ 	.byte	0x00, 0xf0, 0x11, 0x00


	//----- nvinfo : EIATTR_KPARAM_INFO
	.align		4
.L_11:
        /*0028*/ 	.byte	0x04, 0x17
        /*002a*/ 	.short	(.L_13 - .L_12)
.L_12:
        /*002c*/ 	.word	0x00000000
        /*0030*/ 	.short	0x0004
        /*0032*/ 	.short	0x001c
        /*0034*/ 	.byte	0x00, 0xf0, 0x11, 0x00


	//----- nvinfo : EIATTR_KPARAM_INFO
	.align		4
.L_13:
        /*0038*/ 	.byte	0x04, 0x17
        /*003a*/ 	.short	(.L_15 - .L_14)
.L_14:
        /*003c*/ 	.word	0x00000000
        /*0040*/ 	.short	0x0003
        /*0042*/ 	.short	0x0018
        /*0044*/ 	.byte	0x00, 0xf0, 0x11, 0x00


	//----- nvinfo : EIATTR_KPARAM_INFO
	.align		4
.L_15:
        /*0048*/ 	.byte	0x04, 0x17
        /*004a*/ 	.short	(.L_17 - .L_16)
.L_16:
        /*004c*/ 	.word	0x00000000
        /*0050*/ 	.short	0x0002
        /*0052*/ 	.short	0x0010
        /*0054*/ 	.byte	0x00, 0xf5, 0x21, 0x00


	//----- nvinfo : EIATTR_KPARAM_INFO
	.align		4
.L_17:
        /*0058*/ 	.byte	0x04, 0x17
        /*005a*/ 	.short	(.L_19 - .L_18)
.L_18:
        /*005c*/ 	.word	0x00000000
        /*0060*/ 	.short	0x0001
        /*0062*/ 	.short	0x0008
        /*0064*/ 	.byte	0x00, 0xf5, 0x21, 0x00


	//----- nvinfo : EIATTR_KPARAM_INFO
	.align		4
.L_19:
        /*0068*/ 	.byte	0x04, 0x17
        /*006a*/ 	.short	(.L_21 - .L_20)
.L_20:
        /*006c*/ 	.word	0x00000000
        /*0070*/ 	.short	0x0000
        /*0072*/ 	.short	0x0000
        /*0074*/ 	.byte	0x00, 0xf0, 0x21, 0x00


	//----- nvinfo : EIATTR_SPARSE_MMA_MASK
	.align		4
.L_21:
        /*0078*/ 	.byte	0x03, 0x50
        /*007a*/ 	.short	0x0000


	//----- nvinfo : EIATTR_MAXREG_COUNT
	.align		4
        /*007c*/ 	.byte	0x03, 0x1b
        /*007e*/ 	.short	0x00ff


	//----- nvinfo : EIATTR_MERCURY_ISA_VERSION
	.align		4
        /*0080*/ 	.byte	0x03, 0x5f
        /*0082*/ 	.short	0x0101


	//----- nvinfo : EIATTR_VRC_CTA_INIT_COUNT
	.align		4
        /*0084*/ 	.byte	0x02, 0x4a
	.zero		1
	.zero		1


	//----- nvinfo : EIATTR_EXIT_INSTR_OFFSETS
	.align		4
        /*0088*/ 	.byte	0x04, 0x1c
        /*008a*/ 	.short	(.L_23 - .L_22)


	//   ....[0]....
.L_22:
        /*008c*/ 	.word	0x000000c0


	//   ....[1]....
        /*0090*/ 	.word	0x00000890


	//----- nvinfo : EIATTR_CBANK_PARAM_SIZE
	.align		4
.L_23:
        /*0094*/ 	.byte	0x03, 0x19
        /*0096*/ 	.short	0x0030


	//----- nvinfo : EIATTR_PARAM_CBANK
	.align		4
        /*0098*/ 	.byte	0x04, 0x0a
        /*009a*/ 	.short	(.L_25 - .L_24)
	.align		4
.L_24:
        /*009c*/ 	.word	index@(.nv.constant0._Z12cuMatrixMultdPdS_iiiS_)
        /*00a0*/ 	.short	0x0380
        /*00a2*/ 	.short	0x0030


	//----- nvinfo : EIATTR_SW_WAR
	.align		4
.L_25:
        /*00a4*/ 	.byte	0x04, 0x36
        /*00a6*/ 	.short	(.L_27 - .L_26)
.L_26:
        /*00a8*/ 	.word	0x00000008
.L_27:


//--------------------- .nv.callgraph             --------------------------
	.section	.nv.callgraph,"",@"SHT_CUDA_CALLGRAPH"
	.align	4
	.sectionentsize	8
	.align		4
        /*0000*/ 	.word	0x00000000
	.align		4
        /*0004*/ 	.word	0xffffffff
	.align		4
        /*0008*/ 	.word	0x00000000
	.align		4
        /*000c*/ 	.word	0xfffffffe
	.align		4
        /*0010*/ 	.word	0x00000000
	.align		4
        /*0014*/ 	.word	0xfffffffd
	.align		4
        /*0018*/ 	.word	0x00000000
	.align		4
        /*001c*/ 	.word	0xfffffffc


//--------------------- .text._Z12cuMatrixMultdPdS_iiiS_ --------------------------
	.section	.text._Z12cuMatrixMultdPdS_iiiS_,"ax",@progbits
	.align	128
        .global         _Z12cuMatrixMultdPdS_iiiS_
        .type           _Z12cuMatrixMultdPdS_iiiS_,@function
        .size           _Z12cuMatrixMultdPdS_iiiS_,(.L_x_5 - _Z12cuMatrixMultdPdS_iiiS_)
        .other          _Z12cuMatrixMultdPdS_iiiS_,@"STO_CUDA_ENTRY STV_DEFAULT"
_Z12cuMatrixMultdPdS_iiiS_:
.text._Z12cuMatrixMultdPdS_iiiS_:
[----:B------:R-:W-:Y:S01]  /*0000*/  LDC R1, c[0x0][0x37c] ;  /* 0x0000df00ff017b82 */ /* 0x000fe20000000800 */
[----:B------:R-:W0:Y:S07]  /*0010*/  S2R R3, SR_TID.Y ;  /* 0x0000000000037919 */ /* 0x000e2e0000002200 */
[----:B------:R-:W0:Y:S01]  /*0020*/  S2UR UR4, SR_CTAID.Y ;  /* 0x00000000000479c3 */ /* 0x000e220000002600 */
[----:B------:R-:W1:Y:S07]  /*0030*/  S2R R5, SR_TID.X ;  /* 0x0000000000057919 */ /* 0x000e6e0000002100 */
[----:B------:R-:W0:Y:S08]  /*0040*/  LDC R0, c[0x0][0x364] ;  /* 0x0000d900ff007b82 */ /* 0x000e300000000800 */
[----:B------:R-:W1:Y:S08]  /*0050*/  S2UR UR5, SR_CTAID.X ;  /* 0x00000000000579c3 */ /* 0x000e700000002500 */
[----:B------:R-:W1:Y:S08]  /*0060*/  LDC R2, c[0x0][0x360] ;  /* 0x0000d800ff027b82 */ /* 0x000e700000000800 */
[----:B------:R-:W2:Y:S01]  /*0070*/  LDC.64 R8, c[0x0][0x398] ;  /* 0x0000e600ff087b82 */ /* 0x000ea20000000a00 */
[----:B0-----:R-:W-:-:S02]  /*0080*/  IMAD R0, R0, UR4, R3 ;  /* 0x0000000400007c24 */ /* 0x001fc4000f8e0203 */
[----:B-1----:R-:W-:-:S03]  /*0090*/  IMAD R3, R2, UR5, R5 ;  /* 0x0000000502037c24 */ /* 0x002fc6000f8e0205 */
[----:B--2---:R-:W-:-:S04]  /*00a0*/  ISETP.GE.AND P0, PT, R0, R9, PT ;  /* 0x000000090000720c */ /* 0x004fc80003f06270 */
[----:B------:R-:W-:-:S13]  /*00b0*/  ISETP.GE.OR P0, PT, R3, R8, P0 ;  /* 0x000000080300720c */ /* 0x000fda0000706670 */
[----:B------:R-:W-:Y:S05]  /*00c0*/  @P0 EXIT ;  /* 0x000000000000094d */ /* 0x000fea0003800000 */
[----:B------:R-:W0:Y:S01]  /*00d0*/  LDC R2, c[0x0][0x3a0] ;  /* 0x0000e800ff027b82 */ /* 0x000e220000000800 */
[----:B------:R-:W1:Y:S01]  /*00e0*/  LDCU.64 UR4, c[0x0][0x358] ;  /* 0x00006b00ff0477ac */ /* 0x000e620008000a00 */
[----:B0-----:R-:W-:-:S13]  /*00f0*/  ISETP.GE.AND P0, PT, R2, 0x1, PT ;  /* 0x000000010200780c */ /* 0x001fda0003f06270 */
[----:B-1----:R-:W-:Y:S05]  /*0100*/  @!P0 BRA `(.L_x_0) ;  /* 0x0000000400c88947 */ /* 0x002fea0003800000 */
[C---:B------:R-:W-:Y:S01]  /*0110*/  ISETP.GE.U32.AND P1, PT, R2.reuse, 0x8, PT ;  /* 0x000000080200780c */ /* 0x040fe20003f26070 */
[----:B------:R-:W-:Y:S01]  /*0120*/  HFMA2 R5, -RZ, RZ, 0, 0 ;  /* 0x00000000ff057431 */ /* 0x000fe200000001ff */
[----:B------:R-:W-:-:S04]  /*0130*/  LOP3.LUT R4, R2, 0x7, RZ, 0xc0, !PT ;  /* 0x0000000702047812 */ /* 0x000fc800078ec0ff */
[----:B------:R-:W-:-:S07]  /*0140*/  ISETP.NE.AND P0, PT, R4, RZ, PT ;  /* 0x000000ff0400720c */ /* 0x000fce0003f05270 */
[----:B------:R-:W-:Y:S06]  /*0150*/  @!P1 BRA `(.L_x_1) ;  /* 0x0000000000cc9947 */ /* 0x000fec0003800000 */
[----:B------:R-:W-:Y:S02]  /*0160*/  LOP3.LUT R5, R2, 0x7ffffff8, RZ, 0xc0, !PT ;  /* 0x7ffffff802057812 */ /* 0x000fe400078ec0ff */
[----:B------:R-:W-:Y:S02]  /*0170*/  MOV R7, R3 ;  /* 0x0000000300077202 */ /* 0x000fe40000000f00 */
[----:B------:R-:W-:Y:S02]  /*0180*/  MOV R6, R0 ;  /* 0x0000000000067202 */ /* 0x000fe40000000f00 */
[----:B------:R-:W-:-:S07]  /*0190*/  IADD3 R24, PT, PT, -R5, RZ, RZ ;  /* 0x000000ff05187210 */ /* 0x000fce0007ffe1ff */
.L_x_2:
[----:B------:R-:W0:Y:S08]  /*01a0*/  LDC.64 R22, c[0x0][0x388] ;  /* 0x0000e200ff167b82 */ /* 0x000e300000000a00 */
[----:B------:R-:W1:Y:S01]  /*01b0*/  LDC.64 R20, c[0x0][0x390] ;  /* 0x0000e400ff147b82 */ /* 0x000e620000000a00 */
[----:B0-----:R-:W-:-:S05]  /*01c0*/  IMAD.WIDE R22, R7, 0x8, R22 ;  /* 0x0000000807167825 */ /* 0x001fca00078e0216 */
[----:B------:R-:W2:Y:S01]  /*01d0*/  LDG.E.64 R18, desc[UR4][R22.64] ;  /* 0x0000000416127981 */ /* 0x000ea2000c1e1b00 */
[----:B-1----:R-:W-:-:S05]  /*01e0*/  IMAD.WIDE R20, R6, 0x8, R20 ;  /* 0x0000000806147825 */ /* 0x002fca00078e0214 */
[----:B------:R-:W2:Y:S01]  /*01f0*/  LDG.E.64 R10, desc[UR4][R20.64] ;  /* 0x00000004140a7981 */ /* 0x000ea2000c1e1b00 */
[----:B------:R-:W-:-:S04]  /*0200*/  IMAD.WIDE R28, R8, 0x8, R22 ;  /* 0x00000008081c7825 */ /* 0x000fc800078e0216 */
[----:B------:R-:W-:Y:S01]  /*0210*/  IMAD.WIDE R26, R9, 0x8, R20 ;  /* 0x00000008091a7825 */ /* 0x000fe200078e0214 */
[----:B------:R0:W3:Y:S04]  /*0220*/  LDG.E.64 R14, desc[UR4][R28.64] ;  /* 0x000000041c0e7981 */ /* 0x0000e8000c1e1b00 */
[----:B------:R1:W3:Y:S01]  /*0230*/  LDG.E.64 R12, desc[UR4][R26.64] ;  /* 0x000000041a0c7981 */ /* 0x0002e2000c1e1b00 */
[----:B0-----:R-:W-:-:S04]  /*0240*/  IMAD.WIDE R28, R8, 0x8, R28 ;  /* 0x00000008081c7825 */ /* 0x001fc800078e021c */
[----:B-1----:R-:W-:Y:S01]  /*0250*/  IMAD.WIDE R26, R9, 0x8, R26 ;  /* 0x00000008091a7825 */ /* 0x002fe200078e021a */
[----:B--2---:R-:W-:Y:S01]  /*0260*/  DFMA R16, R18, R10, R16 ;  /* 0x0000000a1210722b */ /* 0x004fe20000000010 */
[----:B------:R-:W2:Y:S04]  /*0270*/  LDG.E.64 R10, desc[UR4][R28.64] ;  /* 0x000000041c0a7981 */ /* 0x000ea8000c1e1b00 */
[----:B------:R-:W2:Y:S01]  /*0280*/  LDG.E.64 R18, desc[UR4][R26.64] ;  /* 0x000000041a127981 */ /* 0x000ea2000c1e1b00 */
[----:B------:R-:W-:-:S04]  /*0290*/  IMAD.WIDE R22, R8, 0x8, R28 ;  /* 0x0000000808167825 */ /* 0x000fc800078e021c */
[----:B------:R-:W-:Y:S01]  /*02a0*/  IMAD.WIDE R20, R9, 0x8, R26 ;  /* 0x0000000809147825 */ /* 0x000fe200078e021a */
[----:B---3--:R-:W-:Y:S01]  /*02b0*/  DFMA R12, R14, R12, R16 ;  /* 0x0000000c0e0c722b */ /* 0x008fe20000000010 */
        /* <DEDUP_REMOVED lines=13> */
[----:B-1----:R-:W-:-:S04]  /*0390*/  IMAD.WIDE R26, R9, 0x8, R26 ;  /* 0x00000008091a7825 */ /* 0x002fc800078e021a */
[----:B------:R-:W-:-:S04]  /*03a0*/  IMAD.WIDE R22, R8, 0x8, R28 ;  /* 0x0000000808167825 */ /* 0x000fc800078e021c */
[----:B------:R-:W-:Y:S02]  /*03b0*/  IMAD.WIDE R20, R9, 0x8, R26 ;  /* 0x0000000809147825 */ /* 0x000fe400078e021a */
[----:B------:R-:W4:Y:S04]  /*03c0*/  LDG.E.64 R22, desc[UR4][R22.64] ;  /* 0x0000000416167981 */ /* 0x000f28000c1e1b00 */
[----:B------:R-:W4:Y:S01]  /*03d0*/  LDG.E.64 R20, desc[UR4][R20.64] ;  /* 0x0000000414147981 */ /* 0x000f22000c1e1b00 */
[----:B--2---:R-:W-:-:S03]  /*03e0*/  DFMA R10, R12, R10, R14 ;  /* 0x0000000a0c0a722b */ /* 0x004fc6000000000e */
[----:B------:R-:W2:Y:S04]  /*03f0*/  LDG.E.64 R12, desc[UR4][R28.64] ;  /* 0x000000041c0c7981 */ /* 0x000ea8000c1e1b00 */
[----:B------:R-:W2:Y:S01]  /*0400*/  LDG.E.64 R14, desc[UR4][R26.64] ;  /* 0x000000041a0e7981 */ /* 0x000ea2000c1e1b00 */
[----:B------:R-:W-:Y:S01]  /*0410*/  IADD3 R24, PT, PT, R24, 0x8, RZ ;  /* 0x0000000818187810 */ /* 0x000fe20007ffe0ff */
[----:B---3--:R-:W-:-:S03]  /*0420*/  DFMA R10, R16, R18, R10 ;  /* 0x00000012100a722b */ /* 0x008fc6000000000a */
[----:B------:R-:W-:Y:S02]  /*0430*/  ISETP.NE.AND P1, PT, R24, RZ, PT ;  /* 0x000000ff1800720c */ /* 0x000fe40003f25270 */
[----:B------:R-:W-:Y:S02]  /*0440*/  LEA R7, R8, R7, 0x3 ;  /* 0x0000000708077211 */ /* 0x000fe400078e18ff */
[----:B------:R-:W-:Y:S01]  /*0450*/  LEA R6, R9, R6, 0x3 ;  /* 0x0000000609067211 */ /* 0x000fe200078e18ff */
[----:B--2---:R-:W-:-:S08]  /*0460*/  DFMA R10, R12, R14, R10 ;  /* 0x0000000e0c0a722b */ /* 0x004fd0000000000a */
[----:B----4-:R-:W-:Y:S01]  /*0470*/  DFMA R16, R22, R20, R10 ;  /* 0x000000141610722b */ /* 0x010fe2000000000a */
[----:B------:R-:W-:Y:S10]  /*0480*/  @P1 BRA `(.L_x_2) ;  /* 0xfffffffc00441947 */ /* 0x000ff4000383ffff */
.L_x_1:
[----:B------:R-:W-:Y:S05]  /*0490*/  @!P0 BRA `(.L_x_0) ;  /* 0x0000000000e48947 */ /* 0x000fea0003800000 */
[----:B------:R-:W-:Y:S02]  /*04a0*/  ISETP.GE.U32.AND P0, PT, R4, 0x4, PT ;  /* 0x000000040400780c */ /* 0x000fe40003f06070 */
[----:B------:R-:W-:-:S04]  /*04b0*/  LOP3.LUT R26, R2, 0x3, RZ, 0xc0, !PT ;  /* 0x00000003021a7812 */ /* 0x000fc800078ec0ff */
[----:B------:R-:W-:-:S07]  /*04c0*/  ISETP.NE.AND P1, PT, R26, RZ, PT ;  /* 0x000000ff1a00720c */ /* 0x000fce0003f25270 */
[----:B------:R-:W-:Y:S06]  /*04d0*/  @!P0 BRA `(.L_x_3) ;  /* 0x0000000000648947 */ /* 0x000fec0003800000 */
[----:B------:R-:W0:Y:S01]  /*04e0*/  LDC.64 R24, c[0x0][0x388] ;  /* 0x0000e200ff187b82 */ /* 0x000e220000000a00 */
[C---:B------:R-:W-:Y:S02]  /*04f0*/  IMAD R7, R5.reuse, R8, R3 ;  /* 0x0000000805077224 */ /* 0x040fe400078e0203 */
[----:B------:R-:W-:-:S05]  /*0500*/  IMAD R13, R5, R9, R0 ;  /* 0x00000009050d7224 */ /* 0x000fca00078e0200 */
[----:B------:R-:W1:Y:S01]  /*0510*/  LDC.64 R10, c[0x0][0x390] ;  /* 0x0000e400ff0a7b82 */ /* 0x000e620000000a00 */
[----:B0-----:R-:W-:-:S05]  /*0520*/  IMAD.WIDE R24, R7, 0x8, R24 ;  /* 0x0000000807187825 */ /* 0x001fca00078e0218 */
[----:B------:R-:W2:Y:S01]  /*0530*/  LDG.E.64 R20, desc[UR4][R24.64] ;  /* 0x0000000418147981 */ /* 0x000ea2000c1e1b00 */
[----:B-1----:R-:W-:-:S05]  /*0540*/  IMAD.WIDE R10, R13, 0x8, R10 ;  /* 0x000000080d0a7825 */ /* 0x002fca00078e020a */
[----:B------:R-:W2:Y:S01]  /*0550*/  LDG.E.64 R22, desc[UR4][R10.64] ;  /* 0x000000040a167981 */ /* 0x000ea2000c1e1b00 */
[----:B------:R-:W-:-:S04]  /*0560*/  IMAD.WIDE R12, R8, 0x8, R24 ;  /* 0x00000008080c7825 */ /* 0x000fc800078e0218 */
[----:B------:R-:W-:Y:S01]  /*0570*/  IMAD.WIDE R28, R9, 0x8, R10 ;  /* 0x00000008091c7825 */ /* 0x000fe200078e020a */
[----:B------:R-:W3:Y:S04]  /*0580*/  LDG.E.64 R14, desc[UR4][R12.64] ;  /* 0x000000040c0e7981 */ /* 0x000ee8000c1e1b00 */
[----:B------:R0:W3:Y:S01]  /*0590*/  LDG.E.64 R18, desc[UR4][R28.64] ;  /* 0x000000041c127981 */ /* 0x0000e2000c1e1b00 */
[----:B------:R-:W-:-:S05]  /*05a0*/  IMAD.WIDE R6, R8, 0x8, R12 ;  /* 0x0000000808067825 */ /* 0x000fca00078e020c */
[----:B------:R1:W4:Y:S01]  /*05b0*/  LDG.E.64 R10, desc[UR4][R6.64] ;  /* 0x00000004060a7981 */ /* 0x000322000c1e1b00 */
[----:B0-----:R-:W-:-:S05]  /*05c0*/  IMAD.WIDE R28, R9, 0x8, R28 ;  /* 0x00000008091c7825 */ /* 0x001fca00078e021c */
[----:B------:R-:W4:Y:S01]  /*05d0*/  LDG.E.64 R12, desc[UR4][R28.64] ;  /* 0x000000041c0c7981 */ /* 0x000f22000c1e1b00 */
[----:B-1----:R-:W-:-:S04]  /*05e0*/  IMAD.WIDE R6, R8, 0x8, R6 ;  /* 0x0000000808067825 */ /* 0x002fc800078e0206 */
[----:B------:R-:W-:Y:S02]  /*05f0*/  IMAD.WIDE R24, R9, 0x8, R28 ;  /* 0x0000000809187825 */ /* 0x000fe400078e021c */
[----:B------:R-:W5:Y:S04]  /*0600*/  LDG.E.64 R6, desc[UR4][R6.64] ;  /* 0x0000000406067981 */ /* 0x000f68000c1e1b00 */
[----:B------:R-:W5:Y:S01]  /*0610*/  LDG.E.64 R24, desc[UR4][R24.64] ;  /* 0x0000000418187981 */ /* 0x000f62000c1e1b00 */
[----:B------:R-:W-:Y:S01]  /*0620*/  IADD3 R5, PT, PT, R5, 0x4, RZ ;  /* 0x0000000405057810 */ /* 0x000fe20007ffe0ff */
[----:B--2---:R-:W-:-:S08]  /*0630*/  DFMA R20, R20, R22, R16 ;  /* 0x000000161414722b */ /* 0x004fd00000000010 */
[----:B---3--:R-:W-:-:S08]  /*0640*/  DFMA R14, R14, R18, R20 ;  /* 0x000000120e0e722b */ /* 0x008fd00000000014 */
[----:B----4-:R-:W-:-:S08]  /*0650*/  DFMA R10, R10, R12, R14 ;  /* 0x0000000c0a0a722b */ /* 0x010fd0000000000e */
[----:B-----5:R-:W-:-:S11]  /*0660*/  DFMA R16, R6, R24, R10 ;  /* 0x000000180610722b */ /* 0x020fd6000000000a */
.L_x_3:
[----:B------:R-:W-:Y:S05]  /*0670*/  @!P1 BRA `(.L_x_0) ;  /* 0x00000000006c9947 */ /* 0x000fea0003800000 */
[----:B------:R-:W-:Y:S02]  /*0680*/  ISETP.NE.AND P0, PT, R26, 0x1, PT ;  /* 0x000000011a00780c */ /* 0x000fe40003f05270 */
[----:B------:R-:W-:-:S04]  /*0690*/  LOP3.LUT R2, R2, 0x1, RZ, 0xc0, !PT ;  /* 0x0000000102027812 */ /* 0x000fc800078ec0ff */
[----:B------:R-:W-:-:S07]  /*06a0*/  ISETP.NE.U32.AND P1, PT, R2, 0x1, PT ;  /* 0x000000010200780c */ /* 0x000fce0003f25070 */
[----:B------:R-:W0:Y:S01]  /*06b0*/  @P0 LDC.64 R6, c[0x0][0x388] ;  /* 0x0000e200ff060b82 */ /* 0x000e220000000a00 */
[C---:B------:R-:W-:Y:S02]  /*06c0*/  @P0 IMAD R21, R5.reuse, R8, R3 ;  /* 0x0000000805150224 */ /* 0x040fe400078e0203 */
[C---:B------:R-:W-:Y:S01]  /*06d0*/  @P0 IMAD R23, R5.reuse, R9, R0 ;  /* 0x0000000905170224 */ /* 0x040fe200078e0200 */
[----:B------:R-:W-:-:S04]  /*06e0*/  @P0 IADD3 R5, PT, PT, R5, 0x2, RZ ;  /* 0x0000000205050810 */ /* 0x000fc80007ffe0ff */
[----:B------:R-:W1:Y:S08]  /*06f0*/  @P0 LDC.64 R10, c[0x0][0x390] ;  /* 0x0000e400ff0a0b82 */ /* 0x000e700000000a00 */
[----:B------:R-:W2:Y:S08]  /*0700*/  @!P1 LDC.64 R14, c[0x0][0x388] ;  /* 0x0000e200ff0e9b82 */ /* 0x000eb00000000a00 */
[----:B------:R-:W3:Y:S01]  /*0710*/  @!P1 LDC.64 R12, c[0x0][0x390] ;  /* 0x0000e400ff0c9b82 */ /* 0x000ee20000000a00 */
[----:B0-----:R-:W-:-:S05]  /*0720*/  @P0 IMAD.WIDE R20, R21, 0x8, R6 ;  /* 0x0000000815140825 */ /* 0x001fca00078e0206 */
[----:B------:R-:W4:Y:S01]  /*0730*/  @P0 LDG.E.64 R6, desc[UR4][R20.64] ;  /* 0x0000000414060981 */ /* 0x000f22000c1e1b00 */
[----:B-1----:R-:W-:-:S05]  /*0740*/  @P0 IMAD.WIDE R22, R23, 0x8, R10 ;  /* 0x0000000817160825 */ /* 0x002fca00078e020a */
[----:B------:R-:W4:Y:S01]  /*0750*/  @P0 LDG.E.64 R10, desc[UR4][R22.64] ;  /* 0x00000004160a0981 */ /* 0x000f22000c1e1b00 */
[----:B------:R-:W-:-:S04]  /*0760*/  @P0 IMAD.WIDE R18, R9, 0x8, R22 ;  /* 0x0000000809120825 */ /* 0x000fc800078e0216 */
[----:B------:R-:W-:Y:S02]  /*0770*/  @P0 IMAD.WIDE R24, R8, 0x8, R20 ;  /* 0x0000000808180825 */ /* 0x000fe400078e0214 */
[----:B------:R-:W5:Y:S02]  /*0780*/  @P0 LDG.E.64 R18, desc[UR4][R18.64] ;  /* 0x0000000412120981 */ /* 0x000f64000c1e1b00 */
[C---:B------:R-:W-:Y:S02]  /*0790*/  @!P1 IMAD R27, R5.reuse, R8, R3 ;  /* 0x00000008051b9224 */ /* 0x040fe400078e0203 */
[----:B------:R-:W-:Y:S02]  /*07a0*/  @!P1 IMAD R29, R5, R9, R0 ;  /* 0x00000009051d9224 */ /* 0x000fe400078e0200 */
[----:B------:R-:W5:Y:S01]  /*07b0*/  @P0 LDG.E.64 R4, desc[UR4][R24.64] ;  /* 0x0000000418040981 */ /* 0x000f62000c1e1b00 */
[----:B--2---:R-:W-:-:S04]  /*07c0*/  @!P1 IMAD.WIDE R14, R27, 0x8, R14 ;  /* 0x000000081b0e9825 */ /* 0x004fc800078e020e */
[----:B---3--:R-:W-:Y:S02]  /*07d0*/  @!P1 IMAD.WIDE R12, R29, 0x8, R12 ;  /* 0x000000081d0c9825 */ /* 0x008fe400078e020c */
[----:B------:R-:W2:Y:S04]  /*07e0*/  @!P1 LDG.E.64 R14, desc[UR4][R14.64] ;  /* 0x000000040e0e9981 */ /* 0x000ea8000c1e1b00 */
[----:B------:R-:W2:Y:S01]  /*07f0*/  @!P1 LDG.E.64 R12, desc[UR4][R12.64] ;  /* 0x000000040c0c9981 */ /* 0x000ea2000c1e1b00 */
[----:B----4-:R-:W-:-:S08]  /*0800*/  @P0 DFMA R6, R6, R10, R16 ;  /* 0x0000000a0606022b */ /* 0x010fd00000000010 */
[----:B-----5:R-:W-:-:S08]  /*0810*/  @P0 DFMA R16, R4, R18, R6 ;  /* 0x000000120410022b */ /* 0x020fd00000000006 */
[----:B--2---:R-:W-:-:S11]  /*0820*/  @!P1 DFMA R16, R14, R12, R16 ;  /* 0x0000000c0e10922b */ /* 0x004fd60000000010 */
.L_x_0:
[----:B------:R-:W0:Y:S01]  /*0830*/  LDC.64 R4, c[0x0][0x3a8] ;  /* 0x0000ea00ff047b82 */ /* 0x000e220000000a00 */
[----:B------:R-:W1:Y:S01]  /*0840*/  LDCU.64 UR6, c[0x0][0x380] ;  /* 0x00007000ff0677ac */ /* 0x000e620008000a00 */
[----:B------:R-:W-:Y:S01]  /*0850*/  IMAD R3, R3, R9, R0 ;  /* 0x0000000903037224 */ /* 0x000fe200078e0200 */
[----:B-1----:R-:W-:-:S03]  /*0860*/  DMUL R16, R16, UR6 ;  /* 0x0000000610107c28 */ /* 0x002fc60008000000 */
[----:B0-----:R-:W-:-:S05]  /*0870*/  IMAD.WIDE R2, R3, 0x8, R4 ;  /* 0x0000000803027825 */ /* 0x001fca00078e0204 */
[----:B------:R-:W-:Y:S01]  /*0880*/  STG.E.64 desc[UR4][R2.64], R16 ;  /* 0x0000001002007986 */ /* 0x000fe2000c101b04 */
[----:B------:R-:W-:Y:S05]  /*0890*/  EXIT ;  /* 0x000000000000794d */ /* 0x000fea0003800000 */
.L_x_4:
[----:B------:R-:W-:-:S00]  /*08a0*/  BRA `(.L_x_4) ;  /* 0xfffffffc00fc7947 */ /* 0x000fc0000383ffff */
[----:B------:R-:W-:-:S00]  /*08b0*/  NOP ;  /* 0x0000000000007918 */ /* 0x000fc00000000000 */
        /* <DEDUP_REMOVED lines=12> */
.L_x_5:


//--------------------- .nv.shared.reserved.0     --------------------------
	.section	.nv.shared.reserved.0,"aw",@nobits
	.weak		__nv_reservedSMEM_offset_0_alias
	.size		__nv_reservedSMEM_offset_0_alias, 0, 64
	.other		__nv_reservedSMEM_offset_0_alias,@"STO_CUDA_RESERVED_SHARED STV_DEFAULT"
__nv_reservedSMEM_offset_0_alias:
	.zero		0
	.zero		64


//--------------------- .nv.constant0._Z12cuMatrixMultdPdS_iiiS_ --------------------------
	.section	.nv.constant0._Z12cuMatrixMultdPdS_iiiS_,"a",@progbits
	.sectionflags	@""
	.align	4
.nv.constant0._Z12cuMatrixMultdPdS_iiiS_:
	.zero		944


//--------------------- SYMBOLS --------------------------

	.type		.nv.reservedSmem.offset0,@object
	.size		.nv.reservedSmem.offset0,0x4
